//
// Generated by NVIDIA NVVM Compiler
//
// Compiler Build ID: CL-36424714
// Cuda compilation tools, release 13.0, V13.0.88
// Based on NVVM 20.0.0
//

.version 9.0
.target sm_100
.address_size 64

	// .globl	_Z12simpleKernelv
.extern .func  (.param .b32 func_retval0) vprintf
(
	.param .b64 vprintf_param_0,
	.param .b64 vprintf_param_1
)
;
.global .align 1 .b8 $str[41] = {72, 101, 108, 108, 111, 32, 102, 114, 111, 109, 32, 67, 85, 68, 65, 32, 107, 101, 114, 110, 101, 108, 33, 32, 84, 104, 114, 101, 97, 100, 73, 100, 120, 46, 120, 58, 32, 37, 100, 10};
.global .align 1 .b8 $str$1[12] = {82, 101, 115, 117, 108, 116, 58, 32, 37, 100, 10};

.visible .entry _Z12simpleKernelv()
{
	.local .align 8 .b8 	__local_depot0[8];
	.reg .b64 	%SP;
	.reg .b64 	%SPL;
	.reg .b32 	%r<10>;
	.reg .b64 	%rd<7>;

	mov.u64 	%SPL, __local_depot0;
	cvta.local.u64 	%SP, %SPL;
	add.u64 	%rd1, %SP, 0;
	add.u64 	%rd2, %SPL, 0;
	mov.u32 	%r1, %tid.x;
	st.local.u32 	[%rd2], %r1;
	mov.u64 	%rd3, $str;
	cvta.global.u64 	%rd4, %rd3;
	{ // callseq 0, 0
	.param .b64 param0;
	st.param.b64 	[param0], %rd4;
	.param .b64 param1;
	st.param.b64 	[param1], %rd1;
	.param .b32 retval0;
	call.uni (retval0), 
	vprintf, 
	(
	param0, 
	param1
	);
	ld.param.b32 	%r2, [retval0];
	} // callseq 0
	mov.u32 	%r4, %ctaid.x;
	mov.u32 	%r5, %ntid.x;
	mad.lo.s32 	%r6, %r4, %r5, %r1;
	shl.b32 	%r7, %r6, 1;
	st.local.u32 	[%rd2], %r7;
	mov.u64 	%rd5, $str$1;
	cvta.global.u64 	%rd6, %rd5;
	{ // callseq 1, 0
	.param .b64 param0;
	st.param.b64 	[param0], %rd6;
	.param .b64 param1;
	st.param.b64 	[param1], %rd1;
	.param .b32 retval0;
	call.uni (retval0), 
	vprintf, 
	(
	param0, 
	param1
	);
	ld.param.b32 	%r8, [retval0];
	} // callseq 1
	ret;

}


// ===== COMPILED SASS (sm_100) =====

	.target	sm_100

	.elftype	@"ET_EXEC"


//--------------------- .note.nv.tkinfo           --------------------------
	.section	.note.nv.tkinfo,"",@"SHT_NOTE"
	.sectionflags	@"SHF_NOTE_NV_TKINFO"
	.tkinfo
        /*0018*/ 	.word	0x00000002
        /*0030*/ 	.string	""
        /*0030*/ 	.string	"ptxas"
        /*0030*/ 	.string	"Cuda compilation tools, release 13.0, V13.0.88"
        /*0030*/ 	.string	"Build cuda_13.0.r13.0/compiler.36424714_0"
        /*0030*/ 	.string	"-arch sm_100 -m 64 "



//--------------------- .note.nv.cuinfo           --------------------------
	.section	.note.nv.cuinfo,"",@"SHT_NOTE"
	.sectionflags	@"SHF_NOTE_NV_CUINFO"
        /*0018*/ 	.short	0x0002
        /*001a*/ 	.short	0x0064
        /*001c*/ 	.short	0x0082
	.zero		2


//--------------------- .nv.info                  --------------------------
	.section	.nv.info,"",@"SHT_CUDA_INFO"
	.align	4


	//----- nvinfo : EIATTR_REGCOUNT
	.align		4
        /*0000*/ 	.byte	0x04, 0x2f
        /*0002*/ 	.short	(.L_3 - .L_2)
	.align		4
.L_2:
        /*0004*/ 	.word	index@(_Z12simpleKernelv)
        /*0008*/ 	.word	0x00000018


	//----- nvinfo : EIATTR_FRAME_SIZE
	.align		4
.L_3:
        /*000c*/ 	.byte	0x04, 0x11
        /*000e*/ 	.short	(.L_5 - .L_4)
	.align		4
.L_4:
        /*0010*/ 	.word	index@(_Z12simpleKernelv)
        /*0014*/ 	.word	0x00000008


	//----- nvinfo : EIATTR_MIN_STACK_SIZE
	.align		4
.L_5:
        /*0018*/ 	.byte	0x04, 0x12
        /*001a*/ 	.short	(.L_7 - .L_6)
	.align		4
.L_6:
        /*001c*/ 	.word	index@(_Z12simpleKernelv)
        /*0020*/ 	.word	0x00000008
.L_7:


//--------------------- .nv.compat                --------------------------
	.section	.nv.compat,"",@"SHT_CUDA_COMPAT_INFO"
	.align	4
        /*0000*/ 	.byte	0x02, 0x09, 0x00, 0x00, 0x02, 0x02, 0x01, 0x00, 0x02, 0x05, 0x05, 0x00, 0x03, 0x07, 0x01, 0x01
        /*0010*/ 	.byte	0x02, 0x03, 0x00, 0x00, 0x02, 0x06, 0x01, 0x00, 0x04, 0x0b, 0x08, 0x00, 0x09, 0x00, 0x00, 0x00
        /*0020*/ 	.byte	0x00, 0x00, 0x00, 0x00


//--------------------- .nv.info._Z12simpleKernelv --------------------------
	.section	.nv.info._Z12simpleKernelv,"",@"SHT_CUDA_INFO"
	.sectionflags	@""
	.align	4


	//----- nvinfo : EIATTR_CUDA_API_VERSION
	.align		4
        /*0000*/ 	.byte	0x04, 0x37
        /*0002*/ 	.short	(.L_9 - .L_8)
.L_8:
        /*0004*/ 	.word	0x00000082


	//----- nvinfo : EIATTR_SPARSE_MMA_MASK
	.align		4
.L_9:
        /*0008*/ 	.byte	0x03, 0x50
        /*000a*/ 	.short	0x0000


	//----- nvinfo : EIATTR_MAXREG_COUNT
	.align		4
        /*000c*/ 	.byte	0x03, 0x1b
        /*000e*/ 	.short	0x00ff


	//----- nvinfo : EIATTR_EXTERNS
	.align		4
        /*0010*/ 	.byte	0x04, 0x0f
        /*0012*/ 	.short	(.L_11 - .L_10)


	//   ....[0]....
	.align		4
.L_10:
        /*0014*/ 	.word	index@(vprintf)


	//----- nvinfo : EIATTR_MERCURY_ISA_VERSION
	.align		4
.L_11:
        /*0018*/ 	.byte	0x03, 0x5f
        /*001a*/ 	.short	0x0101


	//----- nvinfo : EIATTR_VRC_CTA_INIT_COUNT
	.align		4
        /*001c*/ 	.byte	0x02, 0x4a
	.zero		1
	.zero		1


	//----- nvinfo : EIATTR_SYSCALL_OFFSETS
	.align		4
        /*0020*/ 	.byte	0x04, 0x46
        /*0022*/ 	.short	(.L_13 - .L_12)


	//   ....[0]....
.L_12:
        /*0024*/ 	.word	0x00000100


	//   ....[1]....
        /*0028*/ 	.word	0x000001d0


	//----- nvinfo : EIATTR_EXIT_INSTR_OFFSETS
	.align		4
.L_13:
        /*002c*/ 	.byte	0x04, 0x1c
        /*002e*/ 	.short	(.L_15 - .L_14)


	//   ....[0]....
.L_14:
        /*0030*/ 	.word	0x000001e0


	//----- nvinfo : EIATTR_SW_WAR
	.align		4
.L_15:
        /*0034*/ 	.byte	0x04, 0x36
        /*0036*/ 	.short	(.L_17 - .L_16)
.L_16:
        /*0038*/ 	.word	0x00000008
.L_17:


//--------------------- .nv.callgraph             --------------------------
	.section	.nv.callgraph,"",@"SHT_CUDA_CALLGRAPH"
	.align	4
	.sectionentsize	8
	.align		4
        /*0000*/ 	.word	0x00000000
	.align		4
        /*0004*/ 	.word	0xffffffff
	.align		4
        /*0008*/ 	.word	index@(_Z12simpleKernelv)
	.align		4
        /*000c*/ 	.word	index@(vprintf)
	.align		4
        /*0010*/ 	.word	0x00000000
	.align		4
        /*0014*/ 	.word	0xfffffffe
	.align		4
        /*0018*/ 	.word	0x00000000
	.align		4
        /*001c*/ 	.word	0xfffffffd
	.align		4
        /*0020*/ 	.word	0x00000000
	.align		4
        /*0024*/ 	.word	0xfffffffc


//--------------------- .nv.constant4             --------------------------
	.section	.nv.constant4,"a",@progbits
	.align	8
	.align		8
.nv.constant4:
        /*0000*/ 	.dword	vprintf
	.align		8
        /*0008*/ 	.dword	$str
	.align		8
        /*0010*/ 	.dword	$str$1


//--------------------- .text._Z12simpleKernelv   --------------------------
	.section	.text._Z12simpleKernelv,"ax",@progbits
	.align	128
        .global         _Z12simpleKernelv
        .type           _Z12simpleKernelv,@function
        .size           _Z12simpleKernelv,(.L_x_3 - _Z12simpleKernelv)
        .other          _Z12simpleKernelv,@"STO_CUDA_ENTRY STV_DEFAULT"
_Z12simpleKernelv:
.text._Z12simpleKernelv:
[----:B------:R-:W0:Y:S01]  /*0000*/  LDC R1, c[0x0][0x37c] ;  /* 0x0000df00ff017b82 */ /* 0x000e220000000800 */
[----:B------:R-:W1:Y:S01]  /*0010*/  S2R R16, SR_TID.X ;  /* 0x0000000000107919 */ /* 0x000e620000002100 */
[----:B------:R-:W2:Y:S01]  /*0020*/  LDCU UR4, c[0x0][0x2f8] ;  /* 0x00005f00ff0477ac */ /* 0x000ea20008000800 */
[----:B0-----:R-:W-:Y:S01]  /*0030*/  VIADD R1, R1, 0xfffffff8 ;  /* 0xfffffff801017836 */ /* 0x001fe20000000000 */
[----:B------:R-:W-:Y:S01]  /*0040*/  MOV R2, 0x0 ;  /* 0x0000000000027802 */ /* 0x000fe20000000f00 */
[----:B------:R-:W0:Y:S03]  /*0050*/  LDCU UR5, c[0x0][0x2fc] ;  /* 0x00005f80ff0577ac */ /* 0x000e260008000800 */
[----:B------:R3:W4:Y:S01]  /*0060*/  LDC.64 R8, c[0x4][R2] ;  /* 0x0100000002087b82 */ /* 0x0007220000000a00 */
[----:B------:R-:W5:Y:S01]  /*0070*/  LDCU.64 UR6, c[0x4][0x8] ;  /* 0x01000100ff0677ac */ /* 0x000f620008000a00 */
[----:B--2---:R-:W-:-:S04]  /*0080*/  IADD3 R17, P0, PT, R1, UR4, RZ ;  /* 0x0000000401117c10 */ /* 0x004fc8000ff1e0ff */
[----:B------:R-:W-:Y:S01]  /*0090*/  MOV R6, R17 ;  /* 0x0000001100067202 */ /* 0x000fe20000000f00 */
[----:B0-----:R-:W-:Y:S01]  /*00a0*/  IMAD.X R18, RZ, RZ, UR5, P0 ;  /* 0x00000005ff127e24 */ /* 0x001fe200080e06ff */
[----:B-----5:R-:W-:Y:S01]  /*00b0*/  MOV R4, UR6 ;  /* 0x0000000600047c02 */ /* 0x020fe20008000f00 */
[----:B------:R-:W-:Y:S02]  /*00c0*/  IMAD.U32 R5, RZ, RZ, UR7 ;  /* 0x00000007ff057e24 */ /* 0x000fe4000f8e00ff */
[----:B------:R-:W-:Y:S01]  /*00d0*/  IMAD.MOV.U32 R7, RZ, RZ, R18 ;  /* 0x000000ffff077224 */ /* 0x000fe200078e0012 */
[----:B-1----:R3:W-:Y:S06]  /*00e0*/  STL [R1], R16 ;  /* 0x0000001001007387 */ /* 0x0027ec0000100800 */
[----:B------:R-:W-:-:S07]  /*00f0*/  LEPC R20, `(.L_x_0) ;  /* 0x000000001014794e */ /* 0x000fce0000000000 */
[----:B---34-:R-:W-:Y:S05]  /*0100*/  CALL.ABS.NOINC R8 ;  /* 0x0000000008007343 */ /* 0x018fea0003c00000 */
.L_x_0:
[----:B------:R-:W0:Y:S01]  /*0110*/  S2UR UR4, SR_CTAID.X ;  /* 0x00000000000479c3 */ /* 0x000e220000002500 */
[----:B------:R-:W-:Y:S01]  /*0120*/  IMAD.MOV.U32 R6, RZ, RZ, R17 ;  /* 0x000000ffff067224 */ /* 0x000fe200078e0011 */
[----:B------:R-:W-:-:S06]  /*0130*/  MOV R7, R18 ;  /* 0x0000001200077202 */ /* 0x000fcc0000000f00 */
[----:B------:R-:W0:Y:S02]  /*0140*/  LDC R3, c[0x0][0x360] ;  /* 0x0000d800ff037b82 */ /* 0x000e240000000800 */
[----:B0-----:R-:W-:Y:S01]  /*0150*/  IMAD R0, R3, UR4, R16 ;  /* 0x0000000403007c24 */ /* 0x001fe2000f8e0210 */
[----:B------:R-:W0:Y:S05]  /*0160*/  LDCU.64 UR4, c[0x4][0x10] ;  /* 0x01000200ff0477ac */ /* 0x000e2a0008000a00 */
[----:B------:R-:W1:Y:S01]  /*0170*/  LDC.64 R2, c[0x4][R2] ;  /* 0x0100000002027b82 */ /* 0x000e620000000a00 */
[----:B------:R-:W-:-:S05]  /*0180*/  SHF.L.U32 R0, R0, 0x1, RZ ;  /* 0x0000000100007819 */ /* 0x000fca00000006ff */
[----:B------:R2:W-:Y:S01]  /*0190*/  STL [R1], R0 ;  /* 0x0000000001007387 */ /* 0x0005e20000100800 */
[----:B0-----:R-:W-:Y:S01]  /*01a0*/  IMAD.U32 R4, RZ, RZ, UR4 ;  /* 0x00000004ff047e24 */ /* 0x001fe2000f8e00ff */
[----:B------:R-:W-:-:S07]  /*01b0*/  MOV R5, UR5 ;  /* 0x0000000500057c02 */ /* 0x000fce0008000f00 */
[----:B------:R-:W-:-:S07]  /*01c0*/  LEPC R20, `(.L_x_1) ;  /* 0x000000001014794e */ /* 0x000fce0000000000 */
[----:B-12---:R-:W-:Y:S05]  /*01d0*/  CALL.ABS.NOINC R2 ;  /* 0x0000000002007343 */ /* 0x006fea0003c00000 */
.L_x_1:
[----:B------:R-:W-:Y:S05]  /*01e0*/  EXIT ;  /* 0x000000000000794d */ /* 0x000fea0003800000 */
.L_x_2:
[----:B------:R-:W-:-:S00]  /*01f0*/  BRA `(.L_x_2) ;  /* 0xfffffffc00fc7947 */ /* 0x000fc0000383ffff */
[----:B------:R-:W-:-:S00]  /*0200*/  NOP ;  /* 0x0000000000007918 */ /* 0x000fc00000000000 */
[----:B------:R-:W-:-:S00]  /*0210*/  NOP ;  /* 0x0000000000007918 */ /* 0x000fc00000000000 */
[----:B------:R-:W-:-:S00]  /*0220*/  NOP ;  /* 0x0000000000007918 */ /* 0x000fc00000000000 */
[----:B------:R-:W-:-:S00]  /*0230*/  NOP ;  /* 0x0000000000007918 */ /* 0x000fc00000000000 */
[----:B------:R-:W-:-:S00]  /*0240*/  NOP ;  /* 0x0000000000007918 */ /* 0x000fc00000000000 */
[----:B------:R-:W-:-:S00]  /*0250*/  NOP ;  /* 0x0000000000007918 */ /* 0x000fc00000000000 */
[----:B------:R-:W-:-:S00]  /*0260*/  NOP ;  /* 0x0000000000007918 */ /* 0x000fc00000000000 */
[----:B------:R-:W-:-:S00]  /*0270*/  NOP ;  /* 0x0000000000007918 */ /* 0x000fc00000000000 */
.L_x_3:


//--------------------- .nv.global.init           --------------------------
	.section	.nv.global.init,"aw",@progbits
.nv.global.init:
	.type		$str$1,@object
	.size		$str$1,($str - $str$1)
$str$1:
        /*0000*/ 	.byte	0x52, 0x65, 0x73, 0x75, 0x6c, 0x74, 0x3a, 0x20, 0x25, 0x64, 0x0a, 0x00
	.type		$str,@object
	.size		$str,(.L_0 - $str)
$str:
        /*000c*/ 	.byte	0x48, 0x65, 0x6c, 0x6c, 0x6f, 0x20, 0x66, 0x72, 0x6f, 0x6d, 0x20, 0x43, 0x55, 0x44, 0x41, 0x20
        /*001c*/ 	.byte	0x6b, 0x65, 0x72, 0x6e, 0x65, 0x6c, 0x21, 0x20, 0x54, 0x68, 0x72, 0x65, 0x61, 0x64, 0x49, 0x64
        /*002c*/ 	.byte	0x78, 0x2e, 0x78, 0x3a, 0x20, 0x25, 0x64, 0x0a, 0x00
.L_0:


//--------------------- .nv.shared.reserved.0     --------------------------
	.section	.nv.shared.reserved.0,"aw",@nobits
	.weak		__nv_reservedSMEM_offset_0_alias
	.size		__nv_reservedSMEM_offset_0_alias, 0, 64
	.other		__nv_reservedSMEM_offset_0_alias,@"STO_CUDA_RESERVED_SHARED STV_DEFAULT"
__nv_reservedSMEM_offset_0_alias:
	.zero		0
	.zero		64


//--------------------- .nv.constant0._Z12simpleKernelv --------------------------
	.section	.nv.constant0._Z12simpleKernelv,"a",@progbits
	.sectionflags	@""
	.align	4
.nv.constant0._Z12simpleKernelv:
	.zero		896


//--------------------- SYMBOLS --------------------------

	.type		.nv.reservedSmem.offset0,@object
	.size		.nv.reservedSmem.offset0,0x4
	.type		vprintf,@function
